//
// Generated by NVIDIA NVVM Compiler
//
// Compiler Build ID: CL-36424714
// Cuda compilation tools, release 13.0, V13.0.88
// Based on NVVM 20.0.0
//

.version 9.0
.target sm_100
.address_size 64

	// .globl	_Z10fc_forwardPKfS0_S0_Pfiii

.visible .entry _Z10fc_forwardPKfS0_S0_Pfiii(
	.param .u64 .ptr .align 1 _Z10fc_forwardPKfS0_S0_Pfiii_param_0,
	.param .u64 .ptr .align 1 _Z10fc_forwardPKfS0_S0_Pfiii_param_1,
	.param .u64 .ptr .align 1 _Z10fc_forwardPKfS0_S0_Pfiii_param_2,
	.param .u64 .ptr .align 1 _Z10fc_forwardPKfS0_S0_Pfiii_param_3,
	.param .u32 _Z10fc_forwardPKfS0_S0_Pfiii_param_4,
	.param .u32 _Z10fc_forwardPKfS0_S0_Pfiii_param_5,
	.param .u32 _Z10fc_forwardPKfS0_S0_Pfiii_param_6
)
{
	.reg .pred 	%p<22>;
	.reg .b32 	%r<83>;
	.reg .b32 	%f<313>;
	.reg .b64 	%rd<76>;

	ld.param.u64 	%rd17, [_Z10fc_forwardPKfS0_S0_Pfiii_param_0];
	ld.param.u64 	%rd18, [_Z10fc_forwardPKfS0_S0_Pfiii_param_1];
	ld.param.u64 	%rd19, [_Z10fc_forwardPKfS0_S0_Pfiii_param_2];
	ld.param.u32 	%r43, [_Z10fc_forwardPKfS0_S0_Pfiii_param_4];
	ld.param.u32 	%r41, [_Z10fc_forwardPKfS0_S0_Pfiii_param_5];
	ld.param.u32 	%r42, [_Z10fc_forwardPKfS0_S0_Pfiii_param_6];
	mov.u32 	%r1, %ctaid.y;
	mov.u32 	%r44, %ctaid.x;
	mov.u32 	%r45, %ntid.x;
	mov.u32 	%r46, %tid.x;
	mad.lo.s32 	%r2, %r44, %r45, %r46;
	setp.ge.s32 	%p1, %r1, %r43;
	setp.ge.s32 	%p2, %r2, %r42;
	or.pred  	%p3, %p1, %p2;
	@%p3 bra 	$L__BB0_30;
	cvta.to.global.u64 	%rd1, %rd17;
	cvta.to.global.u64 	%rd2, %rd18;
	mul.lo.s32 	%r3, %r41, %r1;
	mul.lo.s32 	%r4, %r41, %r2;
	setp.eq.s64 	%p4, %rd19, 0;
	mov.f32 	%f312, 0f00000000;
	@%p4 bra 	$L__BB0_3;
	cvta.to.global.u64 	%rd21, %rd19;
	mul.wide.s32 	%rd22, %r2, 4;
	add.s64 	%rd23, %rd21, %rd22;
	ld.global.nc.f32 	%f312, [%rd23];
$L__BB0_3:
	mul.wide.s32 	%rd24, %r3, 4;
	add.s64 	%rd3, %rd1, %rd24;
	mul.wide.s32 	%rd25, %r4, 4;
	add.s64 	%rd4, %rd2, %rd25;
	setp.lt.s32 	%p5, %r41, 4;
	mov.b32 	%r79, 0;
	@%p5 bra 	$L__BB0_16;
	add.s32 	%r5, %r41, -4;
	shr.u32 	%r50, %r5, 2;
	add.s32 	%r6, %r50, 1;
	setp.lt.u32 	%p6, %r5, 28;
	mov.b32 	%r72, 0;
	mov.b32 	%r71, 4;
	@%p6 bra 	$L__BB0_8;
	and.b32  	%r52, %r6, 2147483640;
	neg.s32 	%r75, %r52;
	mov.b32 	%r72, 0;
$L__BB0_6:
	.pragma "nounroll";
	shr.u32 	%r53, %r72, 2;
	mul.wide.u32 	%rd26, %r53, 16;
	add.s64 	%rd27, %rd3, %rd26;
	ld.global.nc.v4.f32 	{%f30, %f31, %f32, %f33}, [%rd27];
	add.s64 	%rd28, %rd4, %rd26;
	ld.global.nc.v4.f32 	{%f34, %f35, %f36, %f37}, [%rd28];
	fma.rn.f32 	%f38, %f30, %f34, %f312;
	fma.rn.f32 	%f39, %f31, %f35, %f38;
	fma.rn.f32 	%f40, %f32, %f36, %f39;
	fma.rn.f32 	%f41, %f33, %f37, %f40;
	ld.global.nc.v4.f32 	{%f42, %f43, %f44, %f45}, [%rd27+16];
	ld.global.nc.v4.f32 	{%f46, %f47, %f48, %f49}, [%rd28+16];
	fma.rn.f32 	%f50, %f42, %f46, %f41;
	fma.rn.f32 	%f51, %f43, %f47, %f50;
	fma.rn.f32 	%f52, %f44, %f48, %f51;
	fma.rn.f32 	%f53, %f45, %f49, %f52;
	ld.global.nc.v4.f32 	{%f54, %f55, %f56, %f57}, [%rd27+32];
	ld.global.nc.v4.f32 	{%f58, %f59, %f60, %f61}, [%rd28+32];
	fma.rn.f32 	%f62, %f54, %f58, %f53;
	fma.rn.f32 	%f63, %f55, %f59, %f62;
	fma.rn.f32 	%f64, %f56, %f60, %f63;
	fma.rn.f32 	%f65, %f57, %f61, %f64;
	ld.global.nc.v4.f32 	{%f66, %f67, %f68, %f69}, [%rd27+48];
	ld.global.nc.v4.f32 	{%f70, %f71, %f72, %f73}, [%rd28+48];
	fma.rn.f32 	%f74, %f66, %f70, %f65;
	fma.rn.f32 	%f75, %f67, %f71, %f74;
	fma.rn.f32 	%f76, %f68, %f72, %f75;
	fma.rn.f32 	%f77, %f69, %f73, %f76;
	ld.global.nc.v4.f32 	{%f78, %f79, %f80, %f81}, [%rd27+64];
	ld.global.nc.v4.f32 	{%f82, %f83, %f84, %f85}, [%rd28+64];
	fma.rn.f32 	%f86, %f78, %f82, %f77;
	fma.rn.f32 	%f87, %f79, %f83, %f86;
	fma.rn.f32 	%f88, %f80, %f84, %f87;
	fma.rn.f32 	%f89, %f81, %f85, %f88;
	ld.global.nc.v4.f32 	{%f90, %f91, %f92, %f93}, [%rd27+80];
	ld.global.nc.v4.f32 	{%f94, %f95, %f96, %f97}, [%rd28+80];
	fma.rn.f32 	%f98, %f90, %f94, %f89;
	fma.rn.f32 	%f99, %f91, %f95, %f98;
	fma.rn.f32 	%f100, %f92, %f96, %f99;
	fma.rn.f32 	%f101, %f93, %f97, %f100;
	ld.global.nc.v4.f32 	{%f102, %f103, %f104, %f105}, [%rd27+96];
	ld.global.nc.v4.f32 	{%f106, %f107, %f108, %f109}, [%rd28+96];
	fma.rn.f32 	%f110, %f102, %f106, %f101;
	fma.rn.f32 	%f111, %f103, %f107, %f110;
	fma.rn.f32 	%f112, %f104, %f108, %f111;
	fma.rn.f32 	%f113, %f105, %f109, %f112;
	ld.global.nc.v4.f32 	{%f114, %f115, %f116, %f117}, [%rd27+112];
	ld.global.nc.v4.f32 	{%f118, %f119, %f120, %f121}, [%rd28+112];
	fma.rn.f32 	%f122, %f114, %f118, %f113;
	fma.rn.f32 	%f123, %f115, %f119, %f122;
	fma.rn.f32 	%f124, %f116, %f120, %f123;
	fma.rn.f32 	%f312, %f117, %f121, %f124;
	add.s32 	%r72, %r72, 32;
	add.s32 	%r75, %r75, 8;
	setp.eq.s32 	%p7, %r75, 0;
	@%p7 bra 	$L__BB0_7;
	bra.uni 	$L__BB0_6;
$L__BB0_7:
	add.s32 	%r71, %r72, 4;
$L__BB0_8:
	and.b32  	%r54, %r5, -4;
	add.s32 	%r79, %r54, 4;
	and.b32  	%r12, %r6, 7;
	setp.eq.s32 	%p8, %r12, 0;
	@%p8 bra 	$L__BB0_16;
	setp.lt.u32 	%p9, %r12, 4;
	@%p9 bra 	$L__BB0_11;
	shr.u32 	%r55, %r72, 2;
	mul.wide.u32 	%rd29, %r55, 16;
	add.s64 	%rd30, %rd3, %rd29;
	ld.global.nc.v4.f32 	{%f126, %f127, %f128, %f129}, [%rd30];
	add.s64 	%rd31, %rd4, %rd29;
	ld.global.nc.v4.f32 	{%f130, %f131, %f132, %f133}, [%rd31];
	fma.rn.f32 	%f134, %f126, %f130, %f312;
	fma.rn.f32 	%f135, %f127, %f131, %f134;
	fma.rn.f32 	%f136, %f128, %f132, %f135;
	fma.rn.f32 	%f137, %f129, %f133, %f136;
	add.s32 	%r56, %r71, 4;
	shr.u32 	%r57, %r71, 2;
	mul.wide.u32 	%rd32, %r57, 16;
	add.s64 	%rd33, %rd3, %rd32;
	ld.global.nc.v4.f32 	{%f138, %f139, %f140, %f141}, [%rd33];
	add.s64 	%rd34, %rd4, %rd32;
	ld.global.nc.v4.f32 	{%f142, %f143, %f144, %f145}, [%rd34];
	fma.rn.f32 	%f146, %f138, %f142, %f137;
	fma.rn.f32 	%f147, %f139, %f143, %f146;
	fma.rn.f32 	%f148, %f140, %f144, %f147;
	fma.rn.f32 	%f149, %f141, %f145, %f148;
	add.s32 	%r58, %r71, 8;
	shr.u32 	%r59, %r56, 2;
	mul.wide.u32 	%rd35, %r59, 16;
	add.s64 	%rd36, %rd3, %rd35;
	ld.global.nc.v4.f32 	{%f150, %f151, %f152, %f153}, [%rd36];
	add.s64 	%rd37, %rd4, %rd35;
	ld.global.nc.v4.f32 	{%f154, %f155, %f156, %f157}, [%rd37];
	fma.rn.f32 	%f158, %f150, %f154, %f149;
	fma.rn.f32 	%f159, %f151, %f155, %f158;
	fma.rn.f32 	%f160, %f152, %f156, %f159;
	fma.rn.f32 	%f161, %f153, %f157, %f160;
	shr.u32 	%r60, %r58, 2;
	mul.wide.u32 	%rd38, %r60, 16;
	add.s64 	%rd39, %rd3, %rd38;
	ld.global.nc.v4.f32 	{%f162, %f163, %f164, %f165}, [%rd39];
	add.s64 	%rd40, %rd4, %rd38;
	ld.global.nc.v4.f32 	{%f166, %f167, %f168, %f169}, [%rd40];
	fma.rn.f32 	%f170, %f162, %f166, %f161;
	fma.rn.f32 	%f171, %f163, %f167, %f170;
	fma.rn.f32 	%f172, %f164, %f168, %f171;
	fma.rn.f32 	%f312, %f165, %f169, %f172;
	add.s32 	%r72, %r71, 12;
	add.s32 	%r71, %r71, 16;
$L__BB0_11:
	and.b32  	%r61, %r6, 3;
	setp.eq.s32 	%p10, %r61, 0;
	@%p10 bra 	$L__BB0_16;
	setp.eq.s32 	%p11, %r61, 1;
	@%p11 bra 	$L__BB0_14;
	shr.u32 	%r62, %r72, 2;
	mul.wide.u32 	%rd41, %r62, 16;
	add.s64 	%rd42, %rd3, %rd41;
	ld.global.nc.v4.f32 	{%f174, %f175, %f176, %f177}, [%rd42];
	add.s64 	%rd43, %rd4, %rd41;
	ld.global.nc.v4.f32 	{%f178, %f179, %f180, %f181}, [%rd43];
	fma.rn.f32 	%f182, %f174, %f178, %f312;
	fma.rn.f32 	%f183, %f175, %f179, %f182;
	fma.rn.f32 	%f184, %f176, %f180, %f183;
	fma.rn.f32 	%f185, %f177, %f181, %f184;
	shr.u32 	%r63, %r71, 2;
	mul.wide.u32 	%rd44, %r63, 16;
	add.s64 	%rd45, %rd3, %rd44;
	ld.global.nc.v4.f32 	{%f186, %f187, %f188, %f189}, [%rd45];
	add.s64 	%rd46, %rd4, %rd44;
	ld.global.nc.v4.f32 	{%f190, %f191, %f192, %f193}, [%rd46];
	fma.rn.f32 	%f194, %f186, %f190, %f185;
	fma.rn.f32 	%f195, %f187, %f191, %f194;
	fma.rn.f32 	%f196, %f188, %f192, %f195;
	fma.rn.f32 	%f312, %f189, %f193, %f196;
	add.s32 	%r72, %r71, 4;
$L__BB0_14:
	and.b32  	%r64, %r5, 4;
	setp.ne.s32 	%p12, %r64, 0;
	@%p12 bra 	$L__BB0_16;
	shr.u32 	%r65, %r72, 2;
	mul.wide.u32 	%rd47, %r65, 16;
	add.s64 	%rd48, %rd3, %rd47;
	ld.global.nc.v4.f32 	{%f197, %f198, %f199, %f200}, [%rd48];
	add.s64 	%rd49, %rd4, %rd47;
	ld.global.nc.v4.f32 	{%f201, %f202, %f203, %f204}, [%rd49];
	fma.rn.f32 	%f205, %f197, %f201, %f312;
	fma.rn.f32 	%f206, %f198, %f202, %f205;
	fma.rn.f32 	%f207, %f199, %f203, %f206;
	fma.rn.f32 	%f312, %f200, %f204, %f207;
$L__BB0_16:
	setp.ge.s32 	%p13, %r79, %r41;
	@%p13 bra 	$L__BB0_29;
	sub.s32 	%r20, %r41, %r79;
	and.b32  	%r21, %r20, 15;
	sub.s32 	%r66, %r79, %r41;
	setp.gt.u32 	%p14, %r66, -16;
	@%p14 bra 	$L__BB0_20;
	and.b32  	%r67, %r20, -16;
	neg.s32 	%r77, %r67;
	mul.wide.s32 	%rd50, %r3, 4;
	mul.wide.u32 	%rd51, %r79, 4;
	add.s64 	%rd52, %rd50, %rd51;
	add.s64 	%rd53, %rd52, %rd1;
	add.s64 	%rd73, %rd53, 32;
	mul.wide.s32 	%rd54, %r4, 4;
	add.s64 	%rd55, %rd54, %rd51;
	add.s64 	%rd56, %rd55, %rd2;
	add.s64 	%rd72, %rd56, 32;
$L__BB0_19:
	.pragma "nounroll";
	ld.global.nc.f32 	%f209, [%rd73+-32];
	ld.global.nc.f32 	%f210, [%rd72+-32];
	fma.rn.f32 	%f211, %f209, %f210, %f312;
	ld.global.nc.f32 	%f212, [%rd73+-28];
	ld.global.nc.f32 	%f213, [%rd72+-28];
	fma.rn.f32 	%f214, %f212, %f213, %f211;
	ld.global.nc.f32 	%f215, [%rd73+-24];
	ld.global.nc.f32 	%f216, [%rd72+-24];
	fma.rn.f32 	%f217, %f215, %f216, %f214;
	ld.global.nc.f32 	%f218, [%rd73+-20];
	ld.global.nc.f32 	%f219, [%rd72+-20];
	fma.rn.f32 	%f220, %f218, %f219, %f217;
	ld.global.nc.f32 	%f221, [%rd73+-16];
	ld.global.nc.f32 	%f222, [%rd72+-16];
	fma.rn.f32 	%f223, %f221, %f222, %f220;
	ld.global.nc.f32 	%f224, [%rd73+-12];
	ld.global.nc.f32 	%f225, [%rd72+-12];
	fma.rn.f32 	%f226, %f224, %f225, %f223;
	ld.global.nc.f32 	%f227, [%rd73+-8];
	ld.global.nc.f32 	%f228, [%rd72+-8];
	fma.rn.f32 	%f229, %f227, %f228, %f226;
	ld.global.nc.f32 	%f230, [%rd73+-4];
	ld.global.nc.f32 	%f231, [%rd72+-4];
	fma.rn.f32 	%f232, %f230, %f231, %f229;
	ld.global.nc.f32 	%f233, [%rd73];
	ld.global.nc.f32 	%f234, [%rd72];
	fma.rn.f32 	%f235, %f233, %f234, %f232;
	ld.global.nc.f32 	%f236, [%rd73+4];
	ld.global.nc.f32 	%f237, [%rd72+4];
	fma.rn.f32 	%f238, %f236, %f237, %f235;
	ld.global.nc.f32 	%f239, [%rd73+8];
	ld.global.nc.f32 	%f240, [%rd72+8];
	fma.rn.f32 	%f241, %f239, %f240, %f238;
	ld.global.nc.f32 	%f242, [%rd73+12];
	ld.global.nc.f32 	%f243, [%rd72+12];
	fma.rn.f32 	%f244, %f242, %f243, %f241;
	ld.global.nc.f32 	%f245, [%rd73+16];
	ld.global.nc.f32 	%f246, [%rd72+16];
	fma.rn.f32 	%f247, %f245, %f246, %f244;
	ld.global.nc.f32 	%f248, [%rd73+20];
	ld.global.nc.f32 	%f249, [%rd72+20];
	fma.rn.f32 	%f250, %f248, %f249, %f247;
	ld.global.nc.f32 	%f251, [%rd73+24];
	ld.global.nc.f32 	%f252, [%rd72+24];
	fma.rn.f32 	%f253, %f251, %f252, %f250;
	ld.global.nc.f32 	%f254, [%rd73+28];
	ld.global.nc.f32 	%f255, [%rd72+28];
	fma.rn.f32 	%f312, %f254, %f255, %f253;
	add.s32 	%r79, %r79, 16;
	add.s32 	%r77, %r77, 16;
	add.s64 	%rd73, %rd73, 64;
	add.s64 	%rd72, %rd72, 64;
	setp.ne.s32 	%p15, %r77, 0;
	@%p15 bra 	$L__BB0_19;
$L__BB0_20:
	setp.eq.s32 	%p16, %r21, 0;
	@%p16 bra 	$L__BB0_29;
	and.b32  	%r32, %r20, 7;
	setp.lt.u32 	%p17, %r21, 8;
	@%p17 bra 	$L__BB0_23;
	mul.wide.u32 	%rd57, %r79, 4;
	add.s64 	%rd58, %rd3, %rd57;
	ld.global.nc.f32 	%f257, [%rd58];
	add.s64 	%rd59, %rd4, %rd57;
	ld.global.nc.f32 	%f258, [%rd59];
	fma.rn.f32 	%f259, %f257, %f258, %f312;
	ld.global.nc.f32 	%f260, [%rd58+4];
	ld.global.nc.f32 	%f261, [%rd59+4];
	fma.rn.f32 	%f262, %f260, %f261, %f259;
	ld.global.nc.f32 	%f263, [%rd58+8];
	ld.global.nc.f32 	%f264, [%rd59+8];
	fma.rn.f32 	%f265, %f263, %f264, %f262;
	ld.global.nc.f32 	%f266, [%rd58+12];
	ld.global.nc.f32 	%f267, [%rd59+12];
	fma.rn.f32 	%f268, %f266, %f267, %f265;
	ld.global.nc.f32 	%f269, [%rd58+16];
	ld.global.nc.f32 	%f270, [%rd59+16];
	fma.rn.f32 	%f271, %f269, %f270, %f268;
	ld.global.nc.f32 	%f272, [%rd58+20];
	ld.global.nc.f32 	%f273, [%rd59+20];
	fma.rn.f32 	%f274, %f272, %f273, %f271;
	ld.global.nc.f32 	%f275, [%rd58+24];
	ld.global.nc.f32 	%f276, [%rd59+24];
	fma.rn.f32 	%f277, %f275, %f276, %f274;
	ld.global.nc.f32 	%f278, [%rd58+28];
	ld.global.nc.f32 	%f279, [%rd59+28];
	fma.rn.f32 	%f312, %f278, %f279, %f277;
	add.s32 	%r79, %r79, 8;
$L__BB0_23:
	setp.eq.s32 	%p18, %r32, 0;
	@%p18 bra 	$L__BB0_29;
	and.b32  	%r35, %r20, 3;
	setp.lt.u32 	%p19, %r32, 4;
	@%p19 bra 	$L__BB0_26;
	mul.wide.u32 	%rd60, %r79, 4;
	add.s64 	%rd61, %rd3, %rd60;
	ld.global.nc.f32 	%f281, [%rd61];
	add.s64 	%rd62, %rd4, %rd60;
	ld.global.nc.f32 	%f282, [%rd62];
	fma.rn.f32 	%f283, %f281, %f282, %f312;
	ld.global.nc.f32 	%f284, [%rd61+4];
	ld.global.nc.f32 	%f285, [%rd62+4];
	fma.rn.f32 	%f286, %f284, %f285, %f283;
	ld.global.nc.f32 	%f287, [%rd61+8];
	ld.global.nc.f32 	%f288, [%rd62+8];
	fma.rn.f32 	%f289, %f287, %f288, %f286;
	ld.global.nc.f32 	%f290, [%rd61+12];
	ld.global.nc.f32 	%f291, [%rd62+12];
	fma.rn.f32 	%f312, %f290, %f291, %f289;
	add.s32 	%r79, %r79, 4;
$L__BB0_26:
	setp.eq.s32 	%p20, %r35, 0;
	@%p20 bra 	$L__BB0_29;
	mul.wide.s32 	%rd63, %r4, 4;
	mul.wide.u32 	%rd64, %r79, 4;
	add.s64 	%rd65, %rd63, %rd64;
	add.s64 	%rd75, %rd2, %rd65;
	mul.wide.s32 	%rd66, %r3, 4;
	add.s64 	%rd67, %rd66, %rd64;
	add.s64 	%rd74, %rd1, %rd67;
	neg.s32 	%r82, %r35;
$L__BB0_28:
	.pragma "nounroll";
	ld.global.nc.f32 	%f292, [%rd74];
	ld.global.nc.f32 	%f293, [%rd75];
	fma.rn.f32 	%f312, %f292, %f293, %f312;
	add.s64 	%rd75, %rd75, 4;
	add.s64 	%rd74, %rd74, 4;
	add.s32 	%r82, %r82, 1;
	setp.ne.s32 	%p21, %r82, 0;
	@%p21 bra 	$L__BB0_28;
$L__BB0_29:
	ld.param.u64 	%rd71, [_Z10fc_forwardPKfS0_S0_Pfiii_param_3];
	max.f32 	%f294, %f312, 0f00000000;
	mad.lo.s32 	%r68, %r42, %r1, %r2;
	cvta.to.global.u64 	%rd68, %rd71;
	mul.wide.s32 	%rd69, %r68, 4;
	add.s64 	%rd70, %rd68, %rd69;
	st.global.f32 	[%rd70], %f294;
$L__BB0_30:
	ret;

}


// ===== COMPILED SASS (sm_100) =====

	.target	sm_100

	.elftype	@"ET_EXEC"


//--------------------- .note.nv.tkinfo           --------------------------
	.section	.note.nv.tkinfo,"",@"SHT_NOTE"
	.sectionflags	@"SHF_NOTE_NV_TKINFO"
	.tkinfo
        /*0018*/ 	.word	0x00000002
        /*0030*/ 	.string	""
        /*0030*/ 	.string	"ptxas"
        /*0030*/ 	.string	"Cuda compilation tools, release 13.0, V13.0.88"
        /*0030*/ 	.string	"Build cuda_13.0.r13.0/compiler.36424714_0"
        /*0030*/ 	.string	"-arch sm_100 -m 64 "



//--------------------- .note.nv.cuinfo           --------------------------
	.section	.note.nv.cuinfo,"",@"SHT_NOTE"
	.sectionflags	@"SHF_NOTE_NV_CUINFO"
        /*0018*/ 	.short	0x0002
        /*001a*/ 	.short	0x0064
        /*001c*/ 	.short	0x0082
	.zero		2


//--------------------- .nv.info                  --------------------------
	.section	.nv.info,"",@"SHT_CUDA_INFO"
	.align	4


	//----- nvinfo : EIATTR_REGCOUNT
	.align		4
        /*0000*/ 	.byte	0x04, 0x2f
        /*0002*/ 	.short	(.L_1 - .L_0)
	.align		4
.L_0:
        /*0004*/ 	.word	index@(_Z10fc_forwardPKfS0_S0_Pfiii)
        /*0008*/ 	.word	0x00000024


	//----- nvinfo : EIATTR_FRAME_SIZE
	.align		4
.L_1:
        /*000c*/ 	.byte	0x04, 0x11
        /*000e*/ 	.short	(.L_3 - .L_2)
	.align		4
.L_2:
        /*0010*/ 	.word	index@(_Z10fc_forwardPKfS0_S0_Pfiii)
        /*0014*/ 	.word	0x00000000


	//----- nvinfo : EIATTR_MIN_STACK_SIZE
	.align		4
.L_3:
        /*0018*/ 	.byte	0x04, 0x12
        /*001a*/ 	.short	(.L_5 - .L_4)
	.align		4
.L_4:
        /*001c*/ 	.word	index@(_Z10fc_forwardPKfS0_S0_Pfiii)
        /*0020*/ 	.word	0x00000000
.L_5:


//--------------------- .nv.compat                --------------------------
	.section	.nv.compat,"",@"SHT_CUDA_COMPAT_INFO"
	.align	4
        /*0000*/ 	.byte	0x02, 0x09, 0x00, 0x00, 0x02, 0x02, 0x01, 0x00, 0x02, 0x05, 0x05, 0x00, 0x03, 0x07, 0x01, 0x01
        /*0010*/ 	.byte	0x02, 0x03, 0x00, 0x00, 0x02, 0x06, 0x01, 0x00, 0x04, 0x0b, 0x08, 0x00, 0x09, 0x00, 0x00, 0x00
        /*0020*/ 	.byte	0x00, 0x00, 0x00, 0x00


//--------------------- .nv.info._Z10fc_forwardPKfS0_S0_Pfiii --------------------------
	.section	.nv.info._Z10fc_forwardPKfS0_S0_Pfiii,"",@"SHT_CUDA_INFO"
	.sectionflags	@""
	.align	4


	//----- nvinfo : EIATTR_CUDA_API_VERSION
	.align		4
        /*0000*/ 	.byte	0x04, 0x37
        /*0002*/ 	.short	(.L_7 - .L_6)
.L_6:
        /*0004*/ 	.word	0x00000082


	//----- nvinfo : EIATTR_KPARAM_INFO
	.align		4
.L_7:
        /*0008*/ 	.byte	0x04, 0x17
        /*000a*/ 	.short	(.L_9 - .L_8)
.L_8:
        /*000c*/ 	.word	0x00000000
        /*0010*/ 	.short	0x0006
        /*0012*/ 	.short	0x0028
        /*0014*/ 	.byte	0x00, 0xf0, 0x11, 0x00


	//----- nvinfo : EIATTR_KPARAM_INFO
	.align		4
.L_9:
        /*0018*/ 	.byte	0x04, 0x17
        /*001a*/ 	.short	(.L_11 - .L_10)
.L_10:
        /*001c*/ 	.word	0x00000000
        /*0020*/ 	.short	0x0005
        /*0022*/ 	.short	0x0024
        /*0024*/ 	.byte	0x00, 0xf0, 0x11, 0x00


	//----- nvinfo : EIATTR_KPARAM_INFO
	.align		4
.L_11:
        /*0028*/ 	.byte	0x04, 0x17
        /*002a*/ 	.short	(.L_13 - .L_12)
.L_12:
        /*002c*/ 	.word	0x00000000
        /*0030*/ 	.short	0x0004
        /*0032*/ 	.short	0x0020
        /*0034*/ 	.byte	0x00, 0xf0, 0x11, 0x00


	//----- nvinfo : EIATTR_KPARAM_INFO
	.align		4
.L_13:
        /*0038*/ 	.byte	0x04, 0x17
        /*003a*/ 	.short	(.L_15 - .L_14)
.L_14:
        /*003c*/ 	.word	0x00000000
        /*0040*/ 	.short	0x0003
        /*0042*/ 	.short	0x0018
        /*0044*/ 	.byte	0x00, 0xf5, 0x21, 0x00


	//----- nvinfo : EIATTR_KPARAM_INFO
	.align		4
.L_15:
        /*0048*/ 	.byte	0x04, 0x17
        /*004a*/ 	.short	(.L_17 - .L_16)
.L_16:
        /*004c*/ 	.word	0x00000000
        /*0050*/ 	.short	0x0002
        /*0052*/ 	.short	0x0010
        /*0054*/ 	.byte	0x00, 0xf5, 0x21, 0x00


	//----- nvinfo : EIATTR_KPARAM_INFO
	.align		4
.L_17:
        /*0058*/ 	.byte	0x04, 0x17
        /*005a*/ 	.short	(.L_19 - .L_18)
.L_18:
        /*005c*/ 	.word	0x00000000
        /*0060*/ 	.short	0x0001
        /*0062*/ 	.short	0x0008
        /*0064*/ 	.byte	0x00, 0xf5, 0x21, 0x00


	//----- nvinfo : EIATTR_KPARAM_INFO
	.align		4
.L_19:
        /*0068*/ 	.byte	0x04, 0x17
        /*006a*/ 	.short	(.L_21 - .L_20)
.L_20:
        /*006c*/ 	.word	0x00000000
        /*0070*/ 	.short	0x0000
        /*0072*/ 	.short	0x0000
        /*0074*/ 	.byte	0x00, 0xf5, 0x21, 0x00


	//----- nvinfo : EIATTR_SPARSE_MMA_MASK
	.align		4
.L_21:
        /*0078*/ 	.byte	0x03, 0x50
        /*007a*/ 	.short	0x0000


	//----- nvinfo : EIATTR_MAXREG_COUNT
	.align		4
        /*007c*/ 	.byte	0x03, 0x1b
        /*007e*/ 	.short	0x00ff


	//----- nvinfo : EIATTR_MERCURY_ISA_VERSION
	.align		4
        /*0080*/ 	.byte	0x03, 0x5f
        /*0082*/ 	.short	0x0101


	//----- nvinfo : EIATTR_VRC_CTA_INIT_COUNT
	.align		4
        /*0084*/ 	.byte	0x02, 0x4a
	.zero		1
	.zero		1


	//----- nvinfo : EIATTR_EXIT_INSTR_OFFSETS
	.align		4
        /*0088*/ 	.byte	0x04, 0x1c
        /*008a*/ 	.short	(.L_23 - .L_22)


	//   ....[0]....
.L_22:
        /*008c*/ 	.word	0x000000a0


	//   ....[1]....
        /*0090*/ 	.word	0x000014b0


	//----- nvinfo : EIATTR_CBANK_PARAM_SIZE
	.align		4
.L_23:
        /*0094*/ 	.byte	0x03, 0x19
        /*0096*/ 	.short	0x002c


	//----- nvinfo : EIATTR_PARAM_CBANK
	.align		4
        /*0098*/ 	.byte	0x04, 0x0a
        /*009a*/ 	.short	(.L_25 - .L_24)
	.align		4
.L_24:
        /*009c*/ 	.word	index@(.nv.constant0._Z10fc_forwardPKfS0_S0_Pfiii)
        /*00a0*/ 	.short	0x0380
        /*00a2*/ 	.short	0x002c


	//----- nvinfo : EIATTR_SW_WAR
	.align		4
.L_25:
        /*00a4*/ 	.byte	0x04, 0x36
        /*00a6*/ 	.short	(.L_27 - .L_26)
.L_26:
        /*00a8*/ 	.word	0x00000008
.L_27:


//--------------------- .nv.callgraph             --------------------------
	.section	.nv.callgraph,"",@"SHT_CUDA_CALLGRAPH"
	.align	4
	.sectionentsize	8
	.align		4
        /*0000*/ 	.word	0x00000000
	.align		4
        /*0004*/ 	.word	0xffffffff
	.align		4
        /*0008*/ 	.word	0x00000000
	.align		4
        /*000c*/ 	.word	0xfffffffe
	.align		4
        /*0010*/ 	.word	0x00000000
	.align		4
        /*0014*/ 	.word	0xfffffffd
	.align		4
        /*0018*/ 	.word	0x00000000
	.align		4
        /*001c*/ 	.word	0xfffffffc


//--------------------- .text._Z10fc_forwardPKfS0_S0_Pfiii --------------------------
	.section	.text._Z10fc_forwardPKfS0_S0_Pfiii,"ax",@progbits
	.align	128
        .global         _Z10fc_forwardPKfS0_S0_Pfiii
        .type           _Z10fc_forwardPKfS0_S0_Pfiii,@function
        .size           _Z10fc_forwardPKfS0_S0_Pfiii,(.L_x_11 - _Z10fc_forwardPKfS0_S0_Pfiii)
        .other          _Z10fc_forwardPKfS0_S0_Pfiii,@"STO_CUDA_ENTRY STV_DEFAULT"
_Z10fc_forwardPKfS0_S0_Pfiii:
.text._Z10fc_forwardPKfS0_S0_Pfiii:
[----:B------:R-:W-:Y:S01]  /*0000*/  LDC R1, c[0x0][0x37c] ;  /* 0x0000df00ff017b82 */ /* 0x000fe20000000800 */
[----:B------:R-:W0:Y:S07]  /*0010*/  S2R R0, SR_TID.X ;  /* 0x0000000000007919 */ /* 0x000e2e0000002100 */
[----:B------:R-:W0:Y:S01]  /*0020*/  S2UR UR5, SR_CTAID.X ;  /* 0x00000000000579c3 */ /* 0x000e220000002500 */
[----:B------:R-:W1:Y:S07]  /*0030*/  LDCU UR6, c[0x0][0x3a8] ;  /* 0x00007500ff0677ac */ /* 0x000e6e0008000800 */
[----:B------:R-:W0:Y:S08]  /*0040*/  LDC R3, c[0x0][0x360] ;  /* 0x0000d800ff037b82 */ /* 0x000e300000000800 */
[----:B------:R-:W2:Y:S08]  /*0050*/  S2UR UR4, SR_CTAID.Y ;  /* 0x00000000000479c3 */ /* 0x000eb00000002600 */
[----:B------:R-:W2:Y:S01]  /*0060*/  LDC R2, c[0x0][0x3a0] ;  /* 0x0000e800ff027b82 */ /* 0x000ea20000000800 */
[----:B0-----:R-:W-:-:S05]  /*0070*/  IMAD R3, R3, UR5, R0 ;  /* 0x0000000503037c24 */ /* 0x001fca000f8e0200 */
[----:B-1----:R-:W-:-:S04]  /*0080*/  ISETP.GE.AND P0, PT, R3, UR6, PT ;  /* 0x0000000603007c0c */ /* 0x002fc8000bf06270 */
[----:B--2---:R-:W-:-:S13]  /*0090*/  ISETP.LE.OR P0, PT, R2, UR4, P0 ;  /* 0x0000000402007c0c */ /* 0x004fda0008703670 */
[----:B------:R-:W-:Y:S05]  /*00a0*/  @P0 EXIT ;  /* 0x000000000000094d */ /* 0x000fea0003800000 */
[----:B------:R-:W0:Y:S01]  /*00b0*/  LDCU.64 UR6, c[0x0][0x390] ;  /* 0x00007200ff0677ac */ /* 0x000e220008000a00 */
[----:B------:R-:W1:Y:S01]  /*00c0*/  LDC R20, c[0x0][0x3a4] ;  /* 0x0000e900ff147b82 */ /* 0x000e620000000800 */
[----:B------:R-:W-:-:S07]  /*00d0*/  CS2R R28, SRZ ;  /* 0x00000000001c7805 */ /* 0x000fce000001ff00 */
[----:B------:R-:W2:Y:S08]  /*00e0*/  LDC.64 R26, c[0x0][0x380] ;  /* 0x0000e000ff1a7b82 */ /* 0x000eb00000000a00 */
[----:B------:R-:W3:Y:S01]  /*00f0*/  LDC.64 R24, c[0x0][0x388] ;  /* 0x0000e200ff187b82 */ /* 0x000ee20000000a00 */
[----:B0-----:R-:W-:-:S04]  /*0100*/  ISETP.NE.U32.AND P0, PT, RZ, UR6, PT ;  /* 0x00000006ff007c0c */ /* 0x001fc8000bf05070 */
[----:B------:R-:W-:Y:S01]  /*0110*/  ISETP.NE.AND.EX P0, PT, RZ, UR7, PT, P0 ;  /* 0x00000007ff007c0c */ /* 0x000fe2000bf05300 */
[----:B------:R-:W0:-:S12]  /*0120*/  LDCU.64 UR6, c[0x0][0x358] ;  /* 0x00006b00ff0677ac */ /* 0x000e180008000a00 */
[----:B------:R-:W4:Y:S01]  /*0130*/  @P0 LDC.64 R4, c[0x0][0x390] ;  /* 0x0000e400ff040b82 */ /* 0x000f220000000a00 */
[----:B-1----:R-:W-:Y:S02]  /*0140*/  IMAD R0, R20, UR4, RZ ;  /* 0x0000000414007c24 */ /* 0x002fe4000f8e02ff */
[C---:B------:R-:W-:Y:S02]  /*0150*/  IMAD R2, R3.reuse, R20, RZ ;  /* 0x0000001403027224 */ /* 0x040fe400078e02ff */
[----:B----4-:R-:W-:-:S05]  /*0160*/  @P0 IMAD.WIDE R4, R3, 0x4, R4 ;  /* 0x0000000403040825 */ /* 0x010fca00078e0204 */
[----:B0-----:R0:W5:Y:S01]  /*0170*/  @P0 LDG.E.CONSTANT R28, desc[UR6][R4.64] ;  /* 0x00000006041c0981 */ /* 0x001162000c1e9900 */
[----:B------:R-:W-:Y:S01]  /*0180*/  ISETP.GE.AND P0, PT, R20, 0x4, PT ;  /* 0x000000041400780c */ /* 0x000fe20003f06270 */
[----:B--2---:R-:W-:-:S04]  /*0190*/  IMAD.WIDE R26, R0, 0x4, R26 ;  /* 0x00000004001a7825 */ /* 0x004fc800078e021a */
[----:B---3--:R-:W-:-:S08]  /*01a0*/  IMAD.WIDE R24, R2, 0x4, R24 ;  /* 0x0000000402187825 */ /* 0x008fd000078e0218 */
[----:B0-----:R-:W-:Y:S05]  /*01b0*/  @!P0 BRA `(.L_x_0) ;  /* 0x00000008003c8947 */ /* 0x001fea0003800000 */
[----:B------:R-:W-:Y:S01]  /*01c0*/  IADD3 R20, PT, PT, R20, -0x4, RZ ;  /* 0xfffffffc14147810 */ /* 0x000fe20007ffe0ff */
[----:B------:R-:W-:Y:S01]  /*01d0*/  HFMA2 R21, -RZ, RZ, 0, 0 ;  /* 0x00000000ff157431 */ /* 0x000fe200000001ff */
[----:B------:R-:W-:Y:S02]  /*01e0*/  MOV R22, 0x4 ;  /* 0x0000000400167802 */ /* 0x000fe40000000f00 */
[C---:B------:R-:W-:Y:S02]  /*01f0*/  ISETP.GE.U32.AND P0, PT, R20.reuse, 0x1c, PT ;  /* 0x0000001c1400780c */ /* 0x040fe40003f06070 */
[----:B------:R-:W-:-:S11]  /*0200*/  LEA.HI R23, R20, 0x1, RZ, 0x1e ;  /* 0x0000000114177811 */ /* 0x000fd600078ff0ff */
[----:B------:R-:W-:Y:S05]  /*0210*/  @!P0 BRA `(.L_x_1) ;  /* 0x0000000000ec8947 */ /* 0x000fea0003800000 */
[----:B------:R-:W-:Y:S02]  /*0220*/  LOP3.LUT R22, R23, 0x7ffffff8, RZ, 0xc0, !PT ;  /* 0x7ffffff817167812 */ /* 0x000fe400078ec0ff */
[----:B------:R-:W-:Y:S02]  /*0230*/  MOV R21, RZ ;  /* 0x000000ff00157202 */ /* 0x000fe40000000f00 */
[----:B------:R-:W-:-:S07]  /*0240*/  IADD3 R22, PT, PT, -R22, RZ, RZ ;  /* 0x000000ff16167210 */ /* 0x000fce0007ffe1ff */
.L_x_2:
[----:B------:R-:W-:-:S05]  /*0250*/  SHF.R.U32.HI R31, RZ, 0x2, R21 ;  /* 0x00000002ff1f7819 */ /* 0x000fca0000011615 */
[----:B------:R-:W-:-:S04]  /*0260*/  IMAD.WIDE.U32 R32, R31, 0x10, R26 ;  /* 0x000000101f207825 */ /* 0x000fc800078e001a */
[----:B------:R-:W-:Y:S01]  /*0270*/  IMAD.WIDE.U32 R30, R31, 0x10, R24 ;  /* 0x000000101f1e7825 */ /* 0x000fe200078e0018 */
[----:B------:R-:W2:Y:S04]  /*0280*/  LDG.E.128.CONSTANT R12, desc[UR6][R32.64] ;  /* 0x00000006200c7981 */ /* 0x000ea8000c1e9d00 */
[----:B------:R-:W2:Y:S04]  /*0290*/  LDG.E.128.CONSTANT R16, desc[UR6][R30.64] ;  /* 0x000000061e107981 */ /* 0x000ea8000c1e9d00 */
[----:B------:R-:W3:Y:S04]  /*02a0*/  LDG.E.128.CONSTANT R4, desc[UR6][R32.64+0x10] ;  /* 0x0000100620047981 */ /* 0x000ee8000c1e9d00 */
[----:B------:R-:W3:Y:S01]  /*02b0*/  LDG.E.128.CONSTANT R8, desc[UR6][R30.64+0x10] ;  /* 0x000010061e087981 */ /* 0x000ee2000c1e9d00 */
[----:B--2--5:R-:W-:-:S04]  /*02c0*/  FFMA R12, R12, R16, R28 ;  /* 0x000000100c0c7223 */ /* 0x024fc8000000001c */
[----:B------:R-:W-:-:S04]  /*02d0*/  FFMA R13, R13, R17, R12 ;  /* 0x000000110d0d7223 */ /* 0x000fc8000000000c */
[----:B------:R-:W-:-:S04]  /*02e0*/  FFMA R14, R14, R18, R13 ;  /* 0x000000120e0e7223 */ /* 0x000fc8000000000d */
[----:B------:R-:W-:Y:S02]  /*02f0*/  FFMA R15, R15, R19, R14 ;  /* 0x000000130f0f7223 */ /* 0x000fe4000000000e */
[----:B------:R-:W2:Y:S02]  /*0300*/  LDG.E.128.CONSTANT R16, desc[UR6][R30.64+0x20] ;  /* 0x000020061e107981 */ /* 0x000ea4000c1e9d00 */
[----:B---3--:R-:W-:Y:S02]  /*0310*/  FFMA R4, R4, R8, R15 ;  /* 0x0000000804047223 */ /* 0x008fe4000000000f */
[----:B------:R-:W2:Y:S02]  /*0320*/  LDG.E.128.CONSTANT R12, desc[UR6][R32.64+0x20] ;  /* 0x00002006200c7981 */ /* 0x000ea4000c1e9d00 */
[----:B------:R-:W-:-:S04]  /*0330*/  FFMA R5, R5, R9, R4 ;  /* 0x0000000905057223 */ /* 0x000fc80000000004 */
[----:B------:R-:W-:-:S04]  /*0340*/  FFMA R6, R6, R10, R5 ;  /* 0x0000000a06067223 */ /* 0x000fc80000000005 */
[----:B------:R-:W-:Y:S02]  /*0350*/  FFMA R7, R7, R11, R6 ;  /* 0x0000000b07077223 */ /* 0x000fe40000000006 */
[----:B------:R-:W3:Y:S02]  /*0360*/  LDG.E.128.CONSTANT R8, desc[UR6][R30.64+0x30] ;  /* 0x000030061e087981 */ /* 0x000ee4000c1e9d00 */
[----:B--2---:R-:W-:Y:S02]  /*0370*/  FFMA R12, R12, R16, R7 ;  /* 0x000000100c0c7223 */ /* 0x004fe40000000007 */
[----:B------:R-:W3:Y:S02]  /*0380*/  LDG.E.128.CONSTANT R4, desc[UR6][R32.64+0x30] ;  /* 0x0000300620047981 */ /* 0x000ee4000c1e9d00 */
        /* <DEDUP_REMOVED lines=21> */
[----:B------:R-:W3:Y:S04]  /*04e0*/  LDG.E.128.CONSTANT R4, desc[UR6][R32.64+0x70] ;  /* 0x0000700620047981 */ /* 0x000ee8000c1e9d00 */
[----:B------:R-:W3:Y:S01]  /*04f0*/  LDG.E.128.CONSTANT R8, desc[UR6][R30.64+0x70] ;  /* 0x000070061e087981 */ /* 0x000ee2000c1e9d00 */
[----:B------:R-:W-:-:S04]  /*0500*/  IADD3 R22, PT, PT, R22, 0x8, RZ ;  /* 0x0000000816167810 */ /* 0x000fc80007ffe0ff */
[----:B------:R-:W-:Y:S02]  /*0510*/  ISETP.NE.AND P0, PT, R22, RZ, PT ;  /* 0x000000ff1600720c */ /* 0x000fe40003f05270 */
[----:B------:R-:W-:Y:S01]  /*0520*/  IADD3 R21, PT, PT, R21, 0x20, RZ ;  /* 0x0000002015157810 */ /* 0x000fe20007ffe0ff */
[----:B--2---:R-:W-:-:S04]  /*0530*/  FFMA R12, R12, R16, R29 ;  /* 0x000000100c0c7223 */ /* 0x004fc8000000001d */
[----:B------:R-:W-:-:S04]  /*0540*/  FFMA R13, R13, R17, R12 ;  /* 0x000000110d0d7223 */ /* 0x000fc8000000000c */
[----:B------:R-:W-:-:S04]  /*0550*/  FFMA R14, R14, R18, R13 ;  /* 0x000000120e0e7223 */ /* 0x000fc8000000000d */
[----:B------:R-:W-:-:S04]  /*0560*/  FFMA R15, R15, R19, R14 ;  /* 0x000000130f0f7223 */ /* 0x000fc8000000000e */
[----:B---3--:R-:W-:-:S04]  /*0570*/  FFMA R4, R4, R8, R15 ;  /* 0x0000000804047223 */ /* 0x008fc8000000000f */
[----:B------:R-:W-:-:S04]  /*0580*/  FFMA R5, R5, R9, R4 ;  /* 0x0000000905057223 */ /* 0x000fc80000000004 */
[----:B------:R-:W-:-:S04]  /*0590*/  FFMA R6, R6, R10, R5 ;  /* 0x0000000a06067223 */ /* 0x000fc80000000005 */
[----:B------:R-:W-:Y:S01]  /*05a0*/  FFMA R28, R7, R11, R6 ;  /* 0x0000000b071c7223 */ /* 0x000fe20000000006 */
[----:B------:R-:W-:Y:S06]  /*05b0*/  @P0 BRA `(.L_x_2) ;  /* 0xfffffffc00240947 */ /* 0x000fec000383ffff */
[----:B------:R-:W-:-:S07]  /*05c0*/  IADD3 R22, PT, PT, R21, 0x4, RZ ;  /* 0x0000000415167810 */ /* 0x000fce0007ffe0ff */
.L_x_1:
[----:B------:R-:W-:Y:S02]  /*05d0*/  LOP3.LUT P0, R4, R23, 0x7, RZ, 0xc0, !PT ;  /* 0x0000000717047812 */ /* 0x000fe4000780c0ff */
[----:B------:R-:W-:-:S04]  /*05e0*/  LOP3.LUT R29, R20, 0xfffffffc, RZ, 0xc0, !PT ;  /* 0xfffffffc141d7812 */ /* 0x000fc800078ec0ff */
[----:B------:R-:W-:-:S07]  /*05f0*/  IADD3 R29, PT, PT, R29, 0x4, RZ ;  /* 0x000000041d1d7810 */ /* 0x000fce0007ffe0ff */
[----:B------:R-:W-:Y:S05]  /*0600*/  @!P0 BRA `(.L_x_0) ;  /* 0x0000000400288947 */ /* 0x000fea0003800000 */
[----:B------:R-:W-:Y:S02]  /*0610*/  ISETP.GE.U32.AND P0, PT, R4, 0x4, PT ;  /* 0x000000040400780c */ /* 0x000fe40003f06070 */
[----:B------:R-:W-:-:S11]  /*0620*/  LOP3.LUT P1, R23, R23, 0x3, RZ, 0xc0, !PT ;  /* 0x0000000317177812 */ /* 0x000fd6000782c0ff */
[----:B------:R-:W-:Y:S05]  /*0630*/  @!P0 BRA `(.L_x_3) ;  /* 0x0000000000a08947 */ /* 0x000fea0003800000 */
[----:B------:R-:W-:-:S05]  /*0640*/  SHF.R.U32.HI R17, RZ, 0x2, R21 ;  /* 0x00000002ff117819 */ /* 0x000fca0000011615 */
[----:B------:R-:W-:-:S04]  /*0650*/  IMAD.WIDE.U32 R12, R17, 0x10, R26 ;  /* 0x00000010110c7825 */ /* 0x000fc800078e001a */
[----:B------:R-:W-:Y:S02]  /*0660*/  IMAD.WIDE.U32 R16, R17, 0x10, R24 ;  /* 0x0000001011107825 */ /* 0x000fe400078e0018 */
[----:B------:R-:W2:Y:S04]  /*0670*/  LDG.E.128.CONSTANT R12, desc[UR6][R12.64] ;  /* 0x000000060c0c7981 */ /* 0x000ea8000c1e9d00 */
[----:B------:R-:W2:Y:S01]  /*0680*/  LDG.E.128.CONSTANT R16, desc[UR6][R16.64] ;  /* 0x0000000610107981 */ /* 0x000ea2000c1e9d00 */
[----:B------:R-:W-:-:S05]  /*0690*/  SHF.R.U32.HI R9, RZ, 0x2, R22 ;  /* 0x00000002ff097819 */ /* 0x000fca0000011616 */
[----:B------:R-:W-:-:S04]  /*06a0*/  IMAD.WIDE.U32 R4, R9, 0x10, R26 ;  /* 0x0000001009047825 */ /* 0x000fc800078e001a */
[----:B------:R-:W-:Y:S02]  /*06b0*/  IMAD.WIDE.U32 R8, R9, 0x10, R24 ;  /* 0x0000001009087825 */ /* 0x000fe400078e0018 */
[----:B------:R-:W3:Y:S04]  /*06c0*/  LDG.E.128.CONSTANT R4, desc[UR6][R4.64] ;  /* 0x0000000604047981 */ /* 0x000ee8000c1e9d00 */
[----:B------:R-:W3:Y:S01]  /*06d0*/  LDG.E.128.CONSTANT R8, desc[UR6][R8.64] ;  /* 0x0000000608087981 */ /* 0x000ee2000c1e9d00 */
[----:B--2--5:R-:W-:-:S04]  /*06e0*/  FFMA R28, R12, R16, R28 ;  /* 0x000000100c1c7223 */ /* 0x024fc8000000001c */
[----:B------:R-:W-:Y:S01]  /*06f0*/  FFMA R21, R13, R17, R28 ;  /* 0x000000110d157223 */ /* 0x000fe2000000001c */
[----:B------:R-:W-:-:S03]  /*0700*/  IADD3 R28, PT, PT, R22, 0x4, RZ ;  /* 0x00000004161c7810 */ /* 0x000fc60007ffe0ff */
[----:B------:R-:W-:Y:S01]  /*0710*/  FFMA R14, R14, R18, R21 ;  /* 0x000000120e0e7223 */ /* 0x000fe20000000015 */
[----:B------:R-:W-:-:S03]  /*0720*/  SHF.R.U32.HI R21, RZ, 0x2, R28 ;  /* 0x00000002ff157819 */ /* 0x000fc6000001161c */
[----:B------:R-:W-:Y:S02]  /*0730*/  FFMA R15, R15, R19, R14 ;  /* 0x000000130f0f7223 */ /* 0x000fe4000000000e */
[----:B------:R-:W-:-:S04]  /*0740*/  IMAD.WIDE.U32 R12, R21, 0x10, R26 ;  /* 0x00000010150c7825 */ /* 0x000fc800078e001a */
[----:B---3--:R-:W-:Y:S01]  /*0750*/  FFMA R18, R4, R8, R15 ;  /* 0x0000000804127223 */ /* 0x008fe2000000000f */
[----:B------:R-:W-:Y:S01]  /*0760*/  IMAD.WIDE.U32 R16, R21, 0x10, R24 ;  /* 0x0000001015107825 */ /* 0x000fe200078e0018 */
[----:B------:R-:W-:-:S03]  /*0770*/  IADD3 R4, PT, PT, R22, 0x8, RZ ;  /* 0x0000000816047810 */ /* 0x000fc60007ffe0ff */
[----:B------:R-:W-:Y:S01]  /*0780*/  FFMA R5, R5, R9, R18 ;  /* 0x0000000905057223 */ /* 0x000fe20000000012 */
[----:B------:R-:W2:Y:S04]  /*0790*/  LDG.E.128.CONSTANT R12, desc[UR6][R12.64] ;  /* 0x000000060c0c7981 */ /* 0x000ea8000c1e9d00 */
[----:B------:R-:W2:Y:S01]  /*07a0*/  LDG.E.128.CONSTANT R16, desc[UR6][R16.64] ;  /* 0x0000000610107981 */ /* 0x000ea2000c1e9d00 */
[----:B------:R-:W-:Y:S01]  /*07b0*/  SHF.R.U32.HI R9, RZ, 0x2, R4 ;  /* 0x00000002ff097819 */ /* 0x000fe20000011604 */
[----:B------:R-:W-:-:S04]  /*07c0*/  FFMA R6, R6, R10, R5 ;  /* 0x0000000a06067223 */ /* 0x000fc80000000005 */
[----:B------:R-:W-:-:S04]  /*07d0*/  IMAD.WIDE.U32 R4, R9, 0x10, R26 ;  /* 0x0000001009047825 */ /* 0x000fc800078e001a */
[----:B------:R-:W-:Y:S01]  /*07e0*/  FFMA R21, R7, R11, R6 ;  /* 0x0000000b07157223 */ /* 0x000fe20000000006 */
[----:B------:R-:W-:Y:S01]  /*07f0*/  IMAD.WIDE.U32 R8, R9, 0x10, R24 ;  /* 0x0000001009087825 */ /* 0x000fe200078e0018 */
[----:B------:R-:W3:Y:S05]  /*0800*/  LDG.E.128.CONSTANT R4, desc[UR6][R4.64] ;  /* 0x0000000604047981 */ /* 0x000eea000c1e9d00 */
[----:B------:R-:W3:Y:S01]  /*0810*/  LDG.E.128.CONSTANT R8, desc[UR6][R8.64] ;  /* 0x0000000608087981 */ /* 0x000ee2000c1e9d00 */
[----:B--2---:R-:W-:Y:S01]  /*0820*/  FFMA R12, R12, R16, R21 ;  /* 0x000000100c0c7223 */ /* 0x004fe20000000015 */
[C---:B------:R-:W-:Y:S02]  /*0830*/  IADD3 R21, PT, PT, R22.reuse, 0xc, RZ ;  /* 0x0000000c16157810 */ /* 0x040fe40007ffe0ff */
[----:B------:R-:W-:Y:S01]  /*0840*/  IADD3 R22, PT, PT, R22, 0x10, RZ ;  /* 0x0000001016167810 */ /* 0x000fe20007ffe0ff */
[----:B------:R-:W-:-:S04]  /*0850*/  FFMA R13, R13, R17, R12 ;  /* 0x000000110d0d7223 */ /* 0x000fc8000000000c */
[----:B------:R-:W-:-:S04]  /*0860*/  FFMA R14, R14, R18, R13 ;  /* 0x000000120e0e7223 */ /* 0x000fc8000000000d */
[----:B------:R-:W-:-:S04]  /*0870*/  FFMA R15, R15, R19, R14 ;  /* 0x000000130f0f7223 */ /* 0x000fc8000000000e */
[----:B---3--:R-:W-:-:S04]  /*0880*/  FFMA R12, R4, R8, R15 ;  /* 0x00000008040c7223 */ /* 0x008fc8000000000f */
[----:B------:R-:W-:-:S04]  /*0890*/  FFMA R13, R5, R9, R12 ;  /* 0x00000009050d7223 */ /* 0x000fc8000000000c */
[----:B------:R-:W-:-:S04]  /*08a0*/  FFMA R6, R6, R10, R13 ;  /* 0x0000000a06067223 */ /* 0x000fc8000000000d */
[----:B------:R-:W-:-:S07]  /*08b0*/  FFMA R28, R7, R11, R6 ;  /* 0x0000000b071c7223 */ /* 0x000fce0000000006 */
.L_x_3:
[----:B------:R-:W-:Y:S05]  /*08c0*/  @!P1 BRA `(.L_x_0) ;  /* 0x0000000000789947 */ /* 0x000fea0003800000 */
[----:B------:R-:W-:-:S13]  /*08d0*/  ISETP.NE.AND P1, PT, R23, 0x1, PT ;  /* 0x000000011700780c */ /* 0x000fda0003f25270 */
[----:B------:R-:W-:-:S05]  /*08e0*/  @P1 SHF.R.U32.HI R17, RZ, 0x2, R21 ;  /* 0x00000002ff111819 */ /* 0x000fca0000011615 */
[----:B------:R-:W-:-:S04]  /*08f0*/  @P1 IMAD.WIDE.U32 R12, R17, 0x10, R26 ;  /* 0x00000010110c1825 */ /* 0x000fc800078e001a */
[----:B------:R-:W-:Y:S02]  /*0900*/  @P1 IMAD.WIDE.U32 R16, R17, 0x10, R24 ;  /* 0x0000001011101825 */ /* 0x000fe400078e0018 */
[----:B------:R-:W2:Y:S04]  /*0910*/  @P1 LDG.E.128.CONSTANT R12, desc[UR6][R12.64] ;  /* 0x000000060c0c1981 */ /* 0x000ea8000c1e9d00 */
[----:B------:R-:W2:Y:S01]  /*0920*/  @P1 LDG.E.128.CONSTANT R16, desc[UR6][R16.64] ;  /* 0x0000000610101981 */ /* 0x000ea2000c1e9d00 */
[----:B------:R-:W-:Y:S02]  /*0930*/  @P1 SHF.R.U32.HI R9, RZ, 0x2, R22 ;  /* 0x00000002ff091819 */ /* 0x000fe40000011616 */
[----:B------:R-:W-:-:S03]  /*0940*/  LOP3.LUT P0, RZ, R20, 0x4, RZ, 0xc0, !PT ;  /* 0x0000000414ff7812 */ /* 0x000fc6000780c0ff */
[----:B------:R-:W-:-:S04]  /*0950*/  @P1 IMAD.WIDE.U32 R4, R9, 0x10, R26 ;  /* 0x0000001009041825 */ /* 0x000fc800078e001a */
[----:B------:R-:W-:Y:S01]  /*0960*/  @P1 IMAD.WIDE.U32 R8, R9, 0x10, R24 ;  /* 0x0000001009081825 */ /* 0x000fe200078e0018 */
[----:B------:R-:W-:-:S05]  /*0970*/  @P1 IADD3 R21, PT, PT, R22, 0x4, RZ ;  /* 0x0000000416151810 */ /* 0x000fca0007ffe0ff */
[----:B------:R-:W3:Y:S01]  /*0980*/  @P1 LDG.E.128.CONSTANT R8, desc[UR6][R8.64] ;  /* 0x0000000608081981 */ /* 0x000ee2000c1e9d00 */
[----:B------:R-:W-:Y:S01]  /*0990*/  @!P0 SHF.R.U32.HI R21, RZ, 0x2, R21 ;  /* 0x00000002ff158819 */ /* 0x000fe20000011615 */
[----:B--2--5:R-:W-:-:S04]  /*09a0*/  @P1 FFMA R6, R12, R16, R28 ;  /* 0x000000100c061223 */ /* 0x024fc8000000001c */
[----:B------:R-:W-:Y:S02]  /*09b0*/  @P1 FFMA R23, R13, R17, R6 ;  /* 0x000000110d171223 */ /* 0x000fe40000000006 */
[----:B------:R-:W3:Y:S01]  /*09c0*/  @P1 LDG.E.128.CONSTANT R4, desc[UR6][R4.64] ;  /* 0x0000000604041981 */ /* 0x000ee2000c1e9d00 */
[----:B------:R-:W-:-:S04]  /*09d0*/  @!P0 IMAD.WIDE.U32 R12, R21, 0x10, R26 ;  /* 0x00000010150c8825 */ /* 0x000fc800078e001a */
[----:B------:R-:W-:Y:S01]  /*09e0*/  @P1 FFMA R14, R14, R18, R23 ;  /* 0x000000120e0e1223 */ /* 0x000fe20000000017 */
[----:B------:R-:W-:-:S04]  /*09f0*/  @!P0 IMAD.WIDE.U32 R16, R21, 0x10, R24 ;  /* 0x0000001015108825 */ /* 0x000fc800078e0018 */
[----:B------:R-:W-:Y:S02]  /*0a00*/  @P1 FFMA R21, R15, R19, R14 ;  /* 0x000000130f151223 */ /* 0x000fe4000000000e */
[----:B------:R-:W2:Y:S04]  /*0a10*/  @!P0 LDG.E.128.CONSTANT R12, desc[UR6][R12.64] ;  /* 0x000000060c0c8981 */ /* 0x000ea8000c1e9d00 */
[----:B------:R-:W2:Y:S01]  /*0a20*/  @!P0 LDG.E.128.CONSTANT R16, desc[UR6][R16.64] ;  /* 0x0000000610108981 */ /* 0x000ea2000c1e9d00 */
[----:B---3--:R-:W-:-:S04]  /*0a30*/  @P1 FFMA R20, R4, R8, R21 ;  /* 0x0000000804141223 */ /* 0x008fc80000000015 */
[----:B------:R-:W-:-:S04]  /*0a40*/  @P1 FFMA R5, R5, R9, R20 ;  /* 0x0000000905051223 */ /* 0x000fc80000000014 */
[----:B------:R-:W-:-:S04]  /*0a50*/  @P1 FFMA R6, R6, R10, R5 ;  /* 0x0000000a06061223 */ /* 0x000fc80000000005 */
[----:B------:R-:W-:-:S04]  /*0a60*/  @P1 FFMA R28, R7, R11, R6 ;  /* 0x0000000b071c1223 */ /* 0x000fc80000000006 */
[----:B--2---:R-:W-:-:S04]  /*0a70*/  @!P0 FFMA R4, R12, R16, R28 ;  /* 0x000000100c048223 */ /* 0x004fc8000000001c */
[----:B------:R-:W-:-:S04]  /*0a80*/  @!P0 FFMA R5, R13, R17, R4 ;  /* 0x000000110d058223 */ /* 0x000fc80000000004 */
[----:B------:R-:W-:-:S04]  /*0a90*/  @!P0 FFMA R14, R14, R18, R5 ;  /* 0x000000120e0e8223 */ /* 0x000fc80000000005 */
[----:B------:R-:W-:-:S07]  /*0aa0*/  @!P0 FFMA R28, R15, R19, R14 ;  /* 0x000000130f1c8223 */ /* 0x000fce000000000e */
.L_x_0:
[----:B------:R-:W0:Y:S02]  /*0ab0*/  LDCU UR5, c[0x0][0x3a4] ;  /* 0x00007480ff0577ac */ /* 0x000e240008000800 */
[----:B0-----:R-:W-:-:S13]  /*0ac0*/  ISETP.GE.AND P0, PT, R29, UR5, PT ;  /* 0x000000051d007c0c */ /* 0x001fda000bf06270 */
[----:B------:R-:W-:Y:S05]  /*0ad0*/  @P0 BRA `(.L_x_4) ;  /* 0x00000008005c0947 */ /* 0x000fea0003800000 */
[C---:B------:R-:W-:Y:S02]  /*0ae0*/  IADD3 R4, PT, PT, R29.reuse, -UR5, RZ ;  /* 0x800000051d047c10 */ /* 0x040fe4000fffe0ff */
[----:B------:R-:W-:Y:S02]  /*0af0*/  IADD3 R8, PT, PT, -R29, UR5, RZ ;  /* 0x000000051d087c10 */ /* 0x000fe4000fffe1ff */
[----:B------:R-:W-:Y:S02]  /*0b00*/  ISETP.GT.U32.AND P1, PT, R4, -0x10, PT ;  /* 0xfffffff00400780c */ /* 0x000fe40003f24070 */
[----:B------:R-:W-:-:S04]  /*0b10*/  LOP3.LUT R15, R8, 0xf, RZ, 0xc0, !PT ;  /* 0x0000000f080f7812 */ /* 0x000fc800078ec0ff */
[----:B------:R-:W-:-:S07]  /*0b20*/  ISETP.NE.AND P0, PT, R15, RZ, PT ;  /* 0x000000ff0f00720c */ /* 0x000fce0003f05270 */
[----:B------:R-:W-:Y:S06]  /*0b30*/  @P1 BRA `(.L_x_5) ;  /* 0x00000004001c1947 */ /* 0x000fec0003800000 */
[----:B------:R-:W0:Y:S01]  /*0b40*/  LDCU.128 UR8, c[0x0][0x380] ;  /* 0x00007000ff0877ac */ /* 0x000e220008000c00 */
[----:B------:R-:W-:Y:S01]  /*0b50*/  IMAD.WIDE.U32 R6, R29, 0x4, RZ ;  /* 0x000000041d067825 */ /* 0x000fe200078e00ff */
[----:B------:R-:W-:-:S04]  /*0b60*/  LOP3.LUT R9, R8, 0xfffffff0, RZ, 0xc0, !PT ;  /* 0xfffffff008097812 */ /* 0x000fc800078ec0ff */
[----:B------:R-:W-:Y:S01]  /*0b70*/  IADD3 R9, PT, PT, -R9, RZ, RZ ;  /* 0x000000ff09097210 */ /* 0x000fe20007ffe1ff */
[----:B------:R-:W-:-:S04]  /*0b80*/  IMAD.WIDE R4, R0, 0x4, R6 ;  /* 0x0000000400047825 */ /* 0x000fc800078e0206 */
[----:B------:R-:W-:Y:S01]  /*0b90*/  IMAD.WIDE R6, R2, 0x4, R6 ;  /* 0x0000000402067825 */ /* 0x000fe200078e0206 */
[----:B0-----:R-:W-:Y:S02]  /*0ba0*/  IADD3 R11, P1, PT, R4, UR8, RZ ;  /* 0x00000008040b7c10 */ /* 0x001fe4000ff3e0ff */
[----:B------:R-:W-:Y:S02]  /*0bb0*/  IADD3 R10, P3, PT, R6, UR10, RZ ;  /* 0x0000000a060a7c10 */ /* 0x000fe4000ff7e0ff */
[----:B------:R-:W-:Y:S02]  /*0bc0*/  IADD3 R11, P2, PT, R11, 0x20, RZ ;  /* 0x000000200b0b7810 */ /* 0x000fe40007f5e0ff */
[----:B------:R-:W-:Y:S02]  /*0bd0*/  IADD3 R10, P4, PT, R10, 0x20, RZ ;  /* 0x000000200a0a7810 */ /* 0x000fe40007f9e0ff */
[----:B------:R-:W-:Y:S02]  /*0be0*/  IADD3.X R12, PT, PT, RZ, UR9, R5, P2, P1 ;  /* 0x00000009ff0c7c10 */ /* 0x000fe400097e2405 */
[----:B------:R-:W-:-:S09]  /*0bf0*/  IADD3.X R7, PT, PT, RZ, UR11, R7, P4, P3 ;  /* 0x0000000bff077c10 */ /* 0x000fd2000a7e6407 */
.L_x_6:
[----:B------:R-:W-:Y:S02]  /*0c00*/  MOV R4, R11 ;  /* 0x0000000b00047202 */ /* 0x000fe40000000f00 */
[----:B------:R-:W-:Y:S02]  /*0c10*/  MOV R5, R12 ;  /* 0x0000000c00057202 */ /* 0x000fe40000000f00 */
[----:B------:R-:W-:-:S03]  /*0c20*/  MOV R6, R10 ;  /* 0x0000000a00067202 */ /* 0x000fc60000000f00 */
[----:B------:R-:W2:Y:S04]  /*0c30*/  LDG.E.CONSTANT R13, desc[UR6][R4.64+-0x20] ;  /* 0xffffe006040d7981 */ /* 0x000ea8000c1e9900 */
[----:B------:R-:W2:Y:S04]  /*0c40*/  LDG.E.CONSTANT R12, desc[UR6][R6.64+-0x20] ;  /* 0xffffe006060c7981 */ /* 0x000ea8000c1e9900 */
[----:B------:R-:W3:Y:S04]  /*0c50*/  LDG.E.CONSTANT R21, desc[UR6][R4.64+-0x1c] ;  /* 0xffffe40604157981 */ /* 0x000ee8000c1e9900 */
[----:B------:R-:W3:Y:S04]  /*0c60*/  LDG.E.CONSTANT R18, desc[UR6][R6.64+-0x1c] ;  /* 0xffffe40606127981 */ /* 0x000ee8000c1e9900 */
[----:B------:R-:W4:Y:S04]  /*0c70*/  LDG.E.CONSTANT R10, desc[UR6][R4.64+-0x18] ;  /* 0xffffe806040a7981 */ /* 0x000f28000c1e9900 */
[----:B------:R-:W4:Y:S04]  /*0c80*/  LDG.E.CONSTANT R11, desc[UR6][R6.64+-0x18] ;  /* 0xffffe806060b7981 */ /* 0x000f28000c1e9900 */
[----:B------:R-:W4:Y:S04]  /*0c90*/  LDG.E.CONSTANT R14, desc[UR6][R4.64+-0x14] ;  /* 0xffffec06040e7981 */ /* 0x000f28000c1e9900 */
[----:B------:R-:W4:Y:S04]  /*0ca0*/  LDG.E.CONSTANT R17, desc[UR6][R6.64+-0x14] ;  /* 0xffffec0606117981 */ /* 0x000f28000c1e9900 */
[----:B------:R-:W4:Y:S04]  /*0cb0*/  LDG.E.CONSTANT R16, desc[UR6][R4.64+-0x10] ;  /* 0xfffff00604107981 */ /* 0x000f28000c1e9900 */
[----:B------:R-:W4:Y:S01]  /*0cc0*/  LDG.E.CONSTANT R19, desc[UR6][R6.64+-0x10] ;  /* 0xfffff00606137981 */ /* 0x000f22000c1e9900 */
[----:B--2--5:R-:W-:-:S03]  /*0cd0*/  FFMA R28, R13, R12, R28 ;  /* 0x0000000c0d1c7223 */ /* 0x024fc6000000001c */
[----:B------:R-:W2:Y:S04]  /*0ce0*/  LDG.E.CONSTANT R12, desc[UR6][R4.64+-0xc] ;  /* 0xfffff406040c7981 */ /* 0x000ea8000c1e9900 */
[----:B------:R-:W2:Y:S01]  /*0cf0*/  LDG.E.CONSTANT R13, desc[UR6][R6.64+-0xc] ;  /* 0xfffff406060d7981 */ /* 0x000ea2000c1e9900 */
[----:B---3--:R-:W-:-:S03]  /*0d00*/  FFMA R21, R21, R18, R28 ;  /* 0x0000001215157223 */ /* 0x008fc6000000001c */
[----:B------:R-:W3:Y:S04]  /*0d10*/  LDG.E.CONSTANT R18, desc[UR6][R4.64+0x4] ;  /* 0x0000040604127981 */ /* 0x000ee8000c1e9900 */
[----:B------:R-:W3:Y:S01]  /*0d20*/  LDG.E.CONSTANT R28, desc[UR6][R4.64+0x1c] ;  /* 0x00001c06041c7981 */ /* 0x000ee2000c1e9900 */
[----:B----4-:R-:W-:-:S03]  /*0d30*/  FFMA R21, R10, R11, R21 ;  /* 0x0000000b0a157223 */ /* 0x010fc60000000015 */
[----:B------:R-:W4:Y:S04]  /*0d40*/  LDG.E.CONSTANT R10, desc[UR6][R4.64+-0x8] ;  /* 0xfffff806040a7981 */ /* 0x000f28000c1e9900 */
[----:B------:R-:W4:Y:S01]  /*0d50*/  LDG.E.CONSTANT R11, desc[UR6][R6.64+-0x8] ;  /* 0xfffff806060b7981 */ /* 0x000f22000c1e9900 */
[----:B------:R-:W-:-:S03]  /*0d60*/  FFMA R21, R14, R17, R21 ;  /* 0x000000110e157223 */ /* 0x000fc60000000015 */
[----:B------:R-:W3:Y:S04]  /*0d70*/  LDG.E.CONSTANT R14, desc[UR6][R4.64+-0x4] ;  /* 0xfffffc06040e7981 */ /* 0x000ee8000c1e9900 */
[----:B------:R-:W3:Y:S01]  /*0d80*/  LDG.E.CONSTANT R17, desc[UR6][R6.64+-0x4] ;  /* 0xfffffc0606117981 */ /* 0x000ee2000c1e9900 */
[----:B------:R-:W-:-:S03]  /*0d90*/  FFMA R21, R16, R19, R21 ;  /* 0x0000001310157223 */ /* 0x000fc60000000015 */
[----:B------:R-:W3:Y:S04]  /*0da0*/  LDG.E.CONSTANT R16, desc[UR6][R4.64] ;  /* 0x0000000604107981 */ /* 0x000ee8000c1e9900 */
[----:B------:R-:W3:Y:S01]  /*0db0*/  LDG.E.CONSTANT R19, desc[UR6][R6.64] ;  /* 0x0000000606137981 */ /* 0x000ee2000c1e9900 */
[----:B--2---:R-:W-:-:S03]  /*0dc0*/  FFMA R23, R12, R13, R21 ;  /* 0x0000000d0c177223 */ /* 0x004fc60000000015 */
[----:B------:R-:W2:Y:S04]  /*0dd0*/  LDG.E.CONSTANT R21, desc[UR6][R6.64+0x4] ;  /* 0x0000040606157981 */ /* 0x000ea8000c1e9900 */
[----:B------:R-:W2:Y:S04]  /*0de0*/  LDG.E.CONSTANT R12, desc[UR6][R4.64+0x8] ;  /* 0x00000806040c7981 */ /* 0x000ea8000c1e9900 */
[----:B------:R-:W2:Y:S01]  /*0df0*/  LDG.E.CONSTANT R13, desc[UR6][R6.64+0x8] ;  /* 0x00000806060d7981 */ /* 0x000ea2000c1e9900 */
[----:B----4-:R-:W-:-:S03]  /*0e00*/  FFMA R11, R10, R11, R23 ;  /* 0x0000000b0a0b7223 */ /* 0x010fc60000000017 */
[----:B------:R-:W4:Y:S01]  /*0e10*/  LDG.E.CONSTANT R10, desc[UR6][R4.64+0xc] ;  /* 0x00000c06040a7981 */ /* 0x000f22000c1e9900 */
[----:B---3--:R-:W-:-:S03]  /*0e20*/  FFMA R17, R14, R17, R11 ;  /* 0x000000110e117223 */ /* 0x008fc6000000000b */
[----:B------:R-:W4:Y:S04]  /*0e30*/  LDG.E.CONSTANT R11, desc[UR6][R6.64+0xc] ;  /* 0x00000c06060b7981 */ /* 0x000f28000c1e9900 */
[----:B------:R-:W3:Y:S01]  /*0e40*/  LDG.E.CONSTANT R14, desc[UR6][R4.64+0x10] ;  /* 0x00001006040e7981 */ /* 0x000ee2000c1e9900 */
[----:B------:R-:W-:-:S03]  /*0e50*/  FFMA R19, R16, R19, R17 ;  /* 0x0000001310137223 */ /* 0x000fc60000000011 */
[----:B------:R-:W3:Y:S04]  /*0e60*/  LDG.E.CONSTANT R17, desc[UR6][R6.64+0x10] ;  /* 0x0000100606117981 */ /* 0x000ee8000c1e9900 */
[----:B------:R-:W3:Y:S01]  /*0e70*/  LDG.E.CONSTANT R16, desc[UR6][R4.64+0x14] ;  /* 0x0000140604107981 */ /* 0x000ee2000c1e9900 */
[----:B--2---:R-:W-:-:S03]  /*0e80*/  FFMA R21, R18, R21, R19 ;  /* 0x0000001512157223 */ /* 0x004fc60000000013 */
[----:B------:R-:W2:Y:S01]  /*0e90*/  LDG.E.CONSTANT R19, desc[UR6][R6.64+0x14] ;  /* 0x0000140606137981 */ /* 0x000ea2000c1e9900 */
[----:B------:R-:W-:-:S03]  /*0ea0*/  FFMA R23, R12, R13, R21 ;  /* 0x0000000d0c177223 */ /* 0x000fc60000000015 */
[----:B------:R-:W2:Y:S04]  /*0eb0*/  LDG.E.CONSTANT R13, desc[UR6][R4.64+0x18] ;  /* 0x00001806040d7981 */ /* 0x000ea8000c1e9900 */
[----:B------:R-:W2:Y:S04]  /*0ec0*/  LDG.E.CONSTANT R12, desc[UR6][R6.64+0x18] ;  /* 0x00001806060c7981 */ /* 0x000ea8000c1e9900 */
[----:B------:R0:W2:Y:S01]  /*0ed0*/  LDG.E.CONSTANT R21, desc[UR6][R6.64+0x1c] ;  /* 0x00001c0606157981 */ /* 0x0000a2000c1e9900 */
[----:B------:R-:W-:-:S04]  /*0ee0*/  IADD3 R9, PT, PT, R9, 0x10, RZ ;  /* 0x0000001009097810 */ /* 0x000fc80007ffe0ff */
[----:B------:R-:W-:Y:S01]  /*0ef0*/  ISETP.NE.AND P1, PT, R9, RZ, PT ;  /* 0x000000ff0900720c */ /* 0x000fe20003f25270 */
[----:B----4-:R-:W-:-:S04]  /*0f00*/  FFMA R11, R10, R11, R23 ;  /* 0x0000000b0a0b7223 */ /* 0x010fc80000000017 */
[----:B---3--:R-:W-:Y:S01]  /*0f10*/  FFMA R11, R14, R17, R11 ;  /* 0x000000110e0b7223 */ /* 0x008fe2000000000b */
[----:B------:R-:W-:Y:S02]  /*0f20*/  IADD3 R10, P3, PT, R6, 0x40, RZ ;  /* 0x00000040060a7810 */ /* 0x000fe40007f7e0ff */
[----:B------:R-:W-:Y:S02]  /*0f30*/  IADD3 R29, PT, PT, R29, 0x10, RZ ;  /* 0x000000101d1d7810 */ /* 0x000fe40007ffe0ff */
[----:B0-----:R-:W-:Y:S01]  /*0f40*/  IADD3.X R7, PT, PT, RZ, R7, RZ, P3, !PT ;  /* 0x00000007ff077210 */ /* 0x001fe20001ffe4ff */
[----:B--2---:R-:W-:Y:S01]  /*0f50*/  FFMA R16, R16, R19, R11 ;  /* 0x0000001310107223 */ /* 0x004fe2000000000b */
[----:B------:R-:W-:-:S03]  /*0f60*/  IADD3 R11, P2, PT, R4, 0x40, RZ ;  /* 0x00000040040b7810 */ /* 0x000fc60007f5e0ff */
[----:B------:R-:W-:Y:S01]  /*0f70*/  FFMA R13, R13, R12, R16 ;  /* 0x0000000c0d0d7223 */ /* 0x000fe20000000010 */
[----:B------:R-:W-:-:S03]  /*0f80*/  IADD3.X R12, PT, PT, RZ, R5, RZ, P2, !PT ;  /* 0x00000005ff0c7210 */ /* 0x000fc600017fe4ff */
[----:B------:R-:W-:Y:S01]  /*0f90*/  FFMA R28, R28, R21, R13 ;  /* 0x000000151c1c7223 */ /* 0x000fe2000000000d */
[----:B------:R-:W-:Y:S06]  /*0fa0*/  @P1 BRA `(.L_x_6) ;  /* 0xfffffffc00141947 */ /* 0x000fec000383ffff */
.L_x_5:
[----:B------:R-:W-:Y:S05]  /*0fb0*/  @!P0 BRA `(.L_x_4) ;  /* 0x0000000400248947 */ /* 0x000fea0003800000 */
[----:B------:R-:W-:Y:S02]  /*0fc0*/  ISETP.GE.U32.AND P0, PT, R15, 0x8, PT ;  /* 0x000000080f00780c */ /* 0x000fe40003f06070 */
[----:B------:R-:W-:-:S04]  /*0fd0*/  LOP3.LUT R21, R8, 0x7, RZ, 0xc0, !PT ;  /* 0x0000000708157812 */ /* 0x000fc800078ec0ff */
[----:B------:R-:W-:-:S07]  /*0fe0*/  ISETP.NE.AND P1, PT, R21, RZ, PT ;  /* 0x000000ff1500720c */ /* 0x000fce0003f25270 */
[----:B------:R-:W-:Y:S06]  /*0ff0*/  @!P0 BRA `(.L_x_7) ;  /* 0x00000000006c8947 */ /* 0x000fec0003800000 */
[----:B------:R-:W-:-:S04]  /*1000*/  IMAD.WIDE.U32 R4, R29, 0x4, R26 ;  /* 0x000000041d047825 */ /* 0x000fc800078e001a */
[----:B------:R-:W-:Y:S01]  /*1010*/  IMAD.WIDE.U32 R6, R29, 0x4, R24 ;  /* 0x000000041d067825 */ /* 0x000fe200078e0018 */
        /* <DEDUP_REMOVED lines=15> */
[----:B------:R-:W2:Y:S04]  /*1110*/  LDG.E.CONSTANT R15, desc[UR6][R4.64+0x18] ;  /* 0x00001806040f7981 */ /* 0x000ea8000c1e9900 */
[----:B------:R-:W2:Y:S01]  /*1120*/  LDG.E.CONSTANT R28, desc[UR6][R4.64+0x1c] ;  /* 0x00001c06041c7981 */ /* 0x000ea2000c1e9900 */
[----:B---3--:R-:W-:-:S04]  /*1130*/  FFMA R10, R9, R10, R22 ;  /* 0x0000000a090a7223 */ /* 0x008fc80000000016 */
[----:B----4-:R-:W-:-:S04]  /*1140*/  FFMA R10, R11, R12, R10 ;  /* 0x0000000c0b0a7223 */ /* 0x010fc8000000000a */
[----:B------:R-:W-:-:S04]  /*1150*/  FFMA R10, R13, R14, R10 ;  /* 0x0000000e0d0a7223 */ /* 0x000fc8000000000a */
[----:B------:R-:W-:Y:S01]  /*1160*/  FFMA R17, R17, R18, R10 ;  /* 0x0000001211117223 */ /* 0x000fe2000000000a */
[----:B------:R-:W-:-:S03]  /*1170*/  IADD3 R29, PT, PT, R29, 0x8, RZ ;  /* 0x000000081d1d7810 */ /* 0x000fc60007ffe0ff */
[----:B--2---:R-:W-:-:S04]  /*1180*/  FFMA R16, R16, R19, R17 ;  /* 0x0000001310107223 */ /* 0x004fc80000000011 */
[----:B------:R-:W-:-:S04]  /*1190*/  FFMA R15, R15, R20, R16 ;  /* 0x000000140f0f7223 */ /* 0x000fc80000000010 */
[----:B------:R-:W-:-:S07]  /*11a0*/  FFMA R28, R28, R23, R15 ;  /* 0x000000171c1c7223 */ /* 0x000fce000000000f */
.L_x_7:
[----:B------:R-:W-:Y:S05]  /*11b0*/  @!P1 BRA `(.L_x_4) ;  /* 0x0000000000a49947 */ /* 0x000fea0003800000 */
[----:B------:R-:W-:Y:S02]  /*11c0*/  ISETP.GE.U32.AND P0, PT, R21, 0x4, PT ;  /* 0x000000041500780c */ /* 0x000fe40003f06070 */
[----:B------:R-:W-:-:S04]  /*11d0*/  LOP3.LUT R8, R8, 0x3, RZ, 0xc0, !PT ;  /* 0x0000000308087812 */ /* 0x000fc800078ec0ff */
[----:B------:R-:W-:-:S07]  /*11e0*/  ISETP.NE.AND P1, PT, R8, RZ, PT ;  /* 0x000000ff0800720c */ /* 0x000fce0003f25270 */
[----:B------:R-:W-:Y:S06]  /*11f0*/  @!P0 BRA `(.L_x_8) ;  /* 0x00000000003c8947 */ /* 0x000fec0003800000 */
[----:B------:R-:W-:-:S04]  /*1200*/  IMAD.WIDE.U32 R26, R29, 0x4, R26 ;  /* 0x000000041d1a7825 */ /* 0x000fc800078e001a */
[C---:B------:R-:W-:Y:S01]  /*1210*/  IMAD.WIDE.U32 R24, R29.reuse, 0x4, R24 ;  /* 0x000000041d187825 */ /* 0x040fe200078e0018 */
[----:B------:R-:W2:Y:S04]  /*1220*/  LDG.E.CONSTANT R5, desc[UR6][R26.64] ;  /* 0x000000061a057981 */ /* 0x000ea8000c1e9900 */
[----:B------:R-:W2:Y:S04]  /*1230*/  LDG.E.CONSTANT R4, desc[UR6][R24.64] ;  /* 0x0000000618047981 */ /* 0x000ea8000c1e9900 */
[----:B------:R-:W3:Y:S04]  /*1240*/  LDG.E.CONSTANT R7, desc[UR6][R26.64+0x4] ;  /* 0x000004061a077981 */ /* 0x000ee8000c1e9900 */
[----:B------:R-:W3:Y:S04]  /*1250*/  LDG.E.CONSTANT R6, desc[UR6][R24.64+0x4] ;  /* 0x0000040618067981 */ /* 0x000ee8000c1e9900 */
[----:B------:R-:W4:Y:S04]  /*1260*/  LDG.E.CONSTANT R9, desc[UR6][R26.64+0x8] ;  /* 0x000008061a097981 */ /* 0x000f28000c1e9900 */
[----:B------:R-:W4:Y:S04]  /*1270*/  LDG.E.CONSTANT R10, desc[UR6][R24.64+0x8] ;  /* 0x00000806180a7981 */ /* 0x000f28000c1e9900 */
[----:B------:R-:W4:Y:S04]  /*1280*/  LDG.E.CONSTANT R11, desc[UR6][R26.64+0xc] ;  /* 0x00000c061a0b7981 */ /* 0x000f28000c1e9900 */
[----:B------:R-:W4:Y:S01]  /*1290*/  LDG.E.CONSTANT R12, desc[UR6][R24.64+0xc] ;  /* 0x00000c06180c7981 */ /* 0x000f22000c1e9900 */
[----:B------:R-:W-:Y:S01]  /*12a0*/  IADD3 R29, PT, PT, R29, 0x4, RZ ;  /* 0x000000041d1d7810 */ /* 0x000fe20007ffe0ff */
[----:B--2--5:R-:W-:-:S04]  /*12b0*/  FFMA R4, R5, R4, R28 ;  /* 0x0000000405047223 */ /* 0x024fc8000000001c */
[----:B---3--:R-:W-:-:S04]  /*12c0*/  FFMA R4, R7, R6, R4 ;  /* 0x0000000607047223 */ /* 0x008fc80000000004 */
[----:B----4-:R-:W-:-:S04]  /*12d0*/  FFMA R4, R9, R10, R4 ;  /* 0x0000000a09047223 */ /* 0x010fc80000000004 */
[----:B------:R-:W-:-:S07]  /*12e0*/  FFMA R28, R11, R12, R4 ;  /* 0x0000000c0b1c7223 */ /* 0x000fce0000000004 */
.L_x_8:
[----:B------:R-:W-:Y:S05]  /*12f0*/  @!P1 BRA `(.L_x_4) ;  /* 0x0000000000549947 */ /* 0x000fea0003800000 */
[----:B------:R-:W0:Y:S01]  /*1300*/  LDCU.128 UR8, c[0x0][0x380] ;  /* 0x00007000ff0877ac */ /* 0x000e220008000c00 */
[----:B------:R-:W-:Y:S01]  /*1310*/  IMAD.WIDE.U32 R4, R29, 0x4, RZ ;  /* 0x000000041d047825 */ /* 0x000fe200078e00ff */
[----:B------:R-:W-:-:S03]  /*1320*/  IADD3 R8, PT, PT, -R8, RZ, RZ ;  /* 0x000000ff08087210 */ /* 0x000fc60007ffe1ff */
[----:B------:R-:W-:-:S04]  /*1330*/  IMAD.WIDE R6, R2, 0x4, R4 ;  /* 0x0000000402067825 */ /* 0x000fc800078e0204 */
[----:B------:R-:W-:Y:S01]  /*1340*/  IMAD.WIDE R4, R0, 0x4, R4 ;  /* 0x0000000400047825 */ /* 0x000fe200078e0204 */
[----:B0-----:R-:W-:Y:S02]  /*1350*/  IADD3 R6, P0, PT, R6, UR10, RZ ;  /* 0x0000000a06067c10 */ /* 0x001fe4000ff1e0ff */
[----:B------:R-:W-:Y:S02]  /*1360*/  IADD3 R2, P1, PT, R4, UR8, RZ ;  /* 0x0000000804027c10 */ /* 0x000fe4000ff3e0ff */
[----:B------:R-:W-:Y:S02]  /*1370*/  IADD3.X R7, PT, PT, R7, UR11, RZ, P0, !PT ;  /* 0x0000000b07077c10 */ /* 0x000fe400087fe4ff */
[----:B------:R-:W-:-:S09]  /*1380*/  IADD3.X R9, PT, PT, R5, UR9, RZ, P1, !PT ;  /* 0x0000000905097c10 */ /* 0x000fd20008ffe4ff */
.L_x_9:
[----:B------:R-:W-:Y:S01]  /*1390*/  MOV R5, R9 ;  /* 0x0000000900057202 */ /* 0x000fe20000000f00 */
[----:B------:R0:W2:Y:S01]  /*13a0*/  LDG.E.CONSTANT R0, desc[UR6][R6.64] ;  /* 0x0000000606007981 */ /* 0x0000a2000c1e9900 */
[----:B------:R-:W-:-:S05]  /*13b0*/  MOV R4, R2 ;  /* 0x0000000200047202 */ /* 0x000fca0000000f00 */
[----:B------:R-:W2:Y:S01]  /*13c0*/  LDG.E.CONSTANT R5, desc[UR6][R4.64] ;  /* 0x0000000604057981 */ /* 0x000ea2000c1e9900 */
[----:B------:R-:W-:-:S04]  /*13d0*/  IADD3 R8, PT, PT, R8, 0x1, RZ ;  /* 0x0000000108087810 */ /* 0x000fc80007ffe0ff */
[----:B------:R-:W-:Y:S02]  /*13e0*/  ISETP.NE.AND P0, PT, R8, RZ, PT ;  /* 0x000000ff0800720c */ /* 0x000fe40003f05270 */
[----:B0-----:R-:W-:Y:S02]  /*13f0*/  IADD3 R6, P1, PT, R6, 0x4, RZ ;  /* 0x0000000406067810 */ /* 0x001fe40007f3e0ff */
[----:B------:R-:W-:Y:S02]  /*1400*/  IADD3 R2, P2, PT, R2, 0x4, RZ ;  /* 0x0000000402027810 */ /* 0x000fe40007f5e0ff */
[----:B------:R-:W-:Y:S02]  /*1410*/  IADD3.X R7, PT, PT, RZ, R7, RZ, P1, !PT ;  /* 0x00000007ff077210 */ /* 0x000fe40000ffe4ff */
[----:B------:R-:W-:Y:S01]  /*1420*/  IADD3.X R9, PT, PT, RZ, R9, RZ, P2, !PT ;  /* 0x00000009ff097210 */ /* 0x000fe200017fe4ff */
[----:B--2--5:R-:W-:-:S04]  /*1430*/  FFMA R28, R5, R0, R28 ;  /* 0x00000000051c7223 */ /* 0x024fc8000000001c */
[----:B------:R-:W-:Y:S05]  /*1440*/  @P0 BRA `(.L_x_9) ;  /* 0xfffffffc00d00947 */ /* 0x000fea000383ffff */
.L_x_4:
[----:B------:R-:W0:Y:S01]  /*1450*/  LDC R0, c[0x0][0x3a8] ;  /* 0x0000ea00ff007b82 */ /* 0x000e220000000800 */
[----:B-----5:R-:W-:-:S07]  /*1460*/  FMNMX R7, RZ, R28, !PT ;  /* 0x0000001cff077209 */ /* 0x020fce0007800000 */
[----:B------:R-:W1:Y:S01]  /*1470*/  LDC.64 R4, c[0x0][0x398] ;  /* 0x0000e600ff047b82 */ /* 0x000e620000000a00 */
[----:B0-----:R-:W-:-:S04]  /*1480*/  IMAD R3, R0, UR4, R3 ;  /* 0x0000000400037c24 */ /* 0x001fc8000f8e0203 */
[----:B-1----:R-:W-:-:S05]  /*1490*/  IMAD.WIDE R2, R3, 0x4, R4 ;  /* 0x0000000403027825 */ /* 0x002fca00078e0204 */
[----:B------:R-:W-:Y:S01]  /*14a0*/  STG.E desc[UR6][R2.64], R7 ;  /* 0x0000000702007986 */ /* 0x000fe2000c101906 */
[----:B------:R-:W-:Y:S05]  /*14b0*/  EXIT ;  /* 0x000000000000794d */ /* 0x000fea0003800000 */
.L_x_10:
[----:B------:R-:W-:-:S00]  /*14c0*/  BRA `(.L_x_10) ;  /* 0xfffffffc00fc7947 */ /* 0x000fc0000383ffff */
[----:B------:R-:W-:-:S00]  /*14d0*/  NOP ;  /* 0x0000000000007918 */ /* 0x000fc00000000000 */
        /* <DEDUP_REMOVED lines=10> */
.L_x_11:


//--------------------- .nv.shared.reserved.0     --------------------------
	.section	.nv.shared.reserved.0,"aw",@nobits
	.weak		__nv_reservedSMEM_offset_0_alias
	.size		__nv_reservedSMEM_offset_0_alias, 0, 64
	.other		__nv_reservedSMEM_offset_0_alias,@"STO_CUDA_RESERVED_SHARED STV_DEFAULT"
__nv_reservedSMEM_offset_0_alias:
	.zero		0
	.zero		64


//--------------------- .nv.constant0._Z10fc_forwardPKfS0_S0_Pfiii --------------------------
	.section	.nv.constant0._Z10fc_forwardPKfS0_S0_Pfiii,"a",@progbits
	.sectionflags	@""
	.align	4
.nv.constant0._Z10fc_forwardPKfS0_S0_Pfiii:
	.zero		940


//--------------------- SYMBOLS --------------------------

	.type		.nv.reservedSmem.offset0,@object
	.size		.nv.reservedSmem.offset0,0x4
